	.headerflags	@"EF_CUDA_TEXMODE_UNIFIED EF_CUDA_64BIT_ADDRESS EF_CUDA_ACCELERATORS EF_CUDA_SM90 EF_CUDA_VIRTUAL_SM(EF_CUDA_SM90)"
	.elftype	@"ET_EXEC"


//--------------------- .nv.info                  --------------------------
	.section	.nv.info,"",@"SHT_CUDA_INFO"
	.align	4


	//----- nvinfo : EIATTR_REGCOUNT
	.align		4
        /*0000*/ 	.byte	0x04, 0x2f
        /*0002*/ 	.short	(.L_3 - .L_2)
	.align		4
.L_2:
        /*0004*/ 	.word	index@(triton_poi_fused__native_batch_norm_legit_no_training__unsafe_index_add_mul_relu_sub_19)
        /*0008*/ 	.word	0x00000028


	//----- nvinfo : EIATTR_MIN_STACK_SIZE
	.align		4
.L_3:
        /*000c*/ 	.byte	0x04, 0x12
        /*000e*/ 	.short	(.L_5 - .L_4)
	.align		4
.L_4:
        /*0010*/ 	.word	index@(triton_poi_fused__native_batch_norm_legit_no_training__unsafe_index_add_mul_relu_sub_19)
        /*0014*/ 	.word	0x00000000


	//----- nvinfo : EIATTR_FRAME_SIZE
	.align		4
.L_5:
        /*0018*/ 	.byte	0x04, 0x11
        /*001a*/ 	.short	(.L_7 - .L_6)
	.align		4
.L_6:
        /*001c*/ 	.word	index@(triton_poi_fused__native_batch_norm_legit_no_training__unsafe_index_add_mul_relu_sub_19)
        /*0020*/ 	.word	0x00000000


	//----- nvinfo : EIATTR_MIN_STACK_SIZE
	.align		4
.L_7:
        /*0024*/ 	.byte	0x04, 0x12
        /*0026*/ 	.short	(.L_9 - .L_8)
	.align		4
.L_8:
        /*0028*/ 	.word	index@(triton_poi_fused__native_batch_norm_legit_no_training__unsafe_index_add_mul_relu_sub_19)
        /*002c*/ 	.word	0x00000000
.L_9:


//--------------------- .nv.info.triton_poi_fused__native_batch_norm_legit_no_training__unsafe_index_add_mul_relu_sub_19 --------------------------
	.section	.nv.info.triton_poi_fused__native_batch_norm_legit_no_training__unsafe_index_add_mul_relu_sub_19,"",@"SHT_CUDA_INFO"
	.sectionflags	@""
	.align	4


	//----- nvinfo : EIATTR_CUDA_API_VERSION
	.align		4
        /*0000*/ 	.byte	0x04, 0x37
        /*0002*/ 	.short	(.L_11 - .L_10)
.L_10:
        /*0004*/ 	.word	0x0000007c


	//----- nvinfo : EIATTR_KPARAM_INFO
	.align		4
.L_11:
        /*0008*/ 	.byte	0x04, 0x17
        /*000a*/ 	.short	(.L_13 - .L_12)
.L_12:
        /*000c*/ 	.word	0x00000000
        /*0010*/ 	.short	0x0016
        /*0012*/ 	.short	0x00b0
        /*0014*/ 	.byte	0x00, 0xf0, 0x11, 0x00


	//----- nvinfo : EIATTR_KPARAM_INFO
	.align		4
.L_13:
        /*0018*/ 	.byte	0x04, 0x17
        /*001a*/ 	.short	(.L_15 - .L_14)
.L_14:
        /*001c*/ 	.word	0x00000000
        /*0020*/ 	.short	0x0015
        /*0022*/ 	.short	0x00a8
        /*0024*/ 	.byte	0x00, 0xf4, 0x21, 0x00


	//----- nvinfo : EIATTR_KPARAM_INFO
	.align		4
.L_15:
        /*0028*/ 	.byte	0x04, 0x17
        /*002a*/ 	.short	(.L_17 - .L_16)
.L_16:
        /*002c*/ 	.word	0x00000000
        /*0030*/ 	.short	0x0014
        /*0032*/ 	.short	0x00a0
        /*0034*/ 	.byte	0x00, 0xf4, 0x21, 0x00


	//----- nvinfo : EIATTR_KPARAM_INFO
	.align		4
.L_17:
        /*0038*/ 	.byte	0x04, 0x17
        /*003a*/ 	.short	(.L_19 - .L_18)
.L_18:
        /*003c*/ 	.word	0x00000000
        /*0040*/ 	.short	0x0013
        /*0042*/ 	.short	0x0098
        /*0044*/ 	.byte	0x00, 0xf4, 0x21, 0x00


	//----- nvinfo : EIATTR_KPARAM_INFO
	.align		4
.L_19:
        /*0048*/ 	.byte	0x04, 0x17
        /*004a*/ 	.short	(.L_21 - .L_20)
.L_20:
        /*004c*/ 	.word	0x00000000
        /*0050*/ 	.short	0x0012
        /*0052*/ 	.short	0x0090
        /*0054*/ 	.byte	0x00, 0xf4, 0x21, 0x00


	//----- nvinfo : EIATTR_KPARAM_INFO
	.align		4
.L_21:
        /*0058*/ 	.byte	0x04, 0x17
        /*005a*/ 	.short	(.L_23 - .L_22)
.L_22:
        /*005c*/ 	.word	0x00000000
        /*0060*/ 	.short	0x0011
        /*0062*/ 	.short	0x0088
        /*0064*/ 	.byte	0x00, 0xf4, 0x21, 0x00


	//----- nvinfo : EIATTR_KPARAM_INFO
	.align		4
.L_23:
        /*0068*/ 	.byte	0x04, 0x17
        /*006a*/ 	.short	(.L_25 - .L_24)
.L_24:
        /*006c*/ 	.word	0x00000000
        /*0070*/ 	.short	0x0010
        /*0072*/ 	.short	0x0080
        /*0074*/ 	.byte	0x00, 0xf4, 0x21, 0x00


	//----- nvinfo : EIATTR_KPARAM_INFO
	.align		4
.L_25:
        /*0078*/ 	.byte	0x04, 0x17
        /*007a*/ 	.short	(.L_27 - .L_26)
.L_26:
        /*007c*/ 	.word	0x00000000
        /*0080*/ 	.short	0x000f
        /*0082*/ 	.short	0x0078
        /*0084*/ 	.byte	0x00, 0xf4, 0x21, 0x00


	//----- nvinfo : EIATTR_KPARAM_INFO
	.align		4
.L_27:
        /*0088*/ 	.byte	0x04, 0x17
        /*008a*/ 	.short	(.L_29 - .L_28)
.L_28:
        /*008c*/ 	.word	0x00000000
        /*0090*/ 	.short	0x000e
        /*0092*/ 	.short	0x0070
        /*0094*/ 	.byte	0x00, 0xf4, 0x21, 0x00


	//----- nvinfo : EIATTR_KPARAM_INFO
	.align		4
.L_29:
        /*0098*/ 	.byte	0x04, 0x17
        /*009a*/ 	.short	(.L_31 - .L_30)
.L_30:
        /*009c*/ 	.word	0x00000000
        /*00a0*/ 	.short	0x000d
        /*00a2*/ 	.short	0x0068
        /*00a4*/ 	.byte	0x00, 0xf4, 0x21, 0x00


	//----- nvinfo : EIATTR_KPARAM_INFO
	.align		4
.L_31:
        /*00a8*/ 	.byte	0x04, 0x17
        /*00aa*/ 	.short	(.L_33 - .L_32)
.L_32:
        /*00ac*/ 	.word	0x00000000
        /*00b0*/ 	.short	0x000c
        /*00b2*/ 	.short	0x0060
        /*00b4*/ 	.byte	0x00, 0xf4, 0x21, 0x00


	//----- nvinfo : EIATTR_KPARAM_INFO
	.align		4
.L_33:
        /*00b8*/ 	.byte	0x04, 0x17
        /*00ba*/ 	.short	(.L_35 - .L_34)
.L_34:
        /*00bc*/ 	.word	0x00000000
        /*00c0*/ 	.short	0x000b
        /*00c2*/ 	.short	0x0058
        /*00c4*/ 	.byte	0x00, 0xf4, 0x21, 0x00


	//----- nvinfo : EIATTR_KPARAM_INFO
	.align		4
.L_35:
        /*00c8*/ 	.byte	0x04, 0x17
        /*00ca*/ 	.short	(.L_37 - .L_36)
.L_36:
        /*00cc*/ 	.word	0x00000000
        /*00d0*/ 	.short	0x000a
        /*00d2*/ 	.short	0x0050
        /*00d4*/ 	.byte	0x00, 0xf4, 0x21, 0x00


	//----- nvinfo : EIATTR_KPARAM_INFO
	.align		4
.L_37:
        /*00d8*/ 	.byte	0x04, 0x17
        /*00da*/ 	.short	(.L_39 - .L_38)
.L_38:
        /*00dc*/ 	.word	0x00000000
        /*00e0*/ 	.short	0x0009
        /*00e2*/ 	.short	0x0048
        /*00e4*/ 	.byte	0x00, 0xf4, 0x21, 0x00


	//----- nvinfo : EIATTR_KPARAM_INFO
	.align		4
.L_39:
        /*00e8*/ 	.byte	0x04, 0x17
        /*00ea*/ 	.short	(.L_41 - .L_40)
.L_40:
        /*00ec*/ 	.word	0x00000000
        /*00f0*/ 	.short	0x0008
        /*00f2*/ 	.short	0x0040
        /*00f4*/ 	.byte	0x00, 0xf4, 0x21, 0x00


	//----- nvinfo : EIATTR_KPARAM_INFO
	.align		4
.L_41:
        /*00f8*/ 	.byte	0x04, 0x17
        /*00fa*/ 	.short	(.L_43 - .L_42)
.L_42:
        /*00fc*/ 	.word	0x00000000
        /*0100*/ 	.short	0x0007
        /*0102*/ 	.short	0x0038
        /*0104*/ 	.byte	0x00, 0xf4, 0x21, 0x00


	//----- nvinfo : EIATTR_KPARAM_INFO
	.align		4
.L_43:
        /*0108*/ 	.byte	0x04, 0x17
        /*010a*/ 	.short	(.L_45 - .L_44)
.L_44:
        /*010c*/ 	.word	0x00000000
        /*0110*/ 	.short	0x0006
        /*0112*/ 	.short	0x0030
        /*0114*/ 	.byte	0x00, 0xf4, 0x21, 0x00


	//----- nvinfo : EIATTR_KPARAM_INFO
	.align		4
.L_45:
        /*0118*/ 	.byte	0x04, 0x17
        /*011a*/ 	.short	(.L_47 - .L_46)
.L_46:
        /*011c*/ 	.word	0x00000000
        /*0120*/ 	.short	0x0005
        /*0122*/ 	.short	0x0028
        /*0124*/ 	.byte	0x00, 0xf4, 0x21, 0x00


	//----- nvinfo : EIATTR_KPARAM_INFO
	.align		4
.L_47:
        /*0128*/ 	.byte	0x04, 0x17
        /*012a*/ 	.short	(.L_49 - .L_48)
.L_48:
        /*012c*/ 	.word	0x00000000
        /*0130*/ 	.short	0x0004
        /*0132*/ 	.short	0x0020
        /*0134*/ 	.byte	0x00, 0xf4, 0x21, 0x00


	//----- nvinfo : EIATTR_KPARAM_INFO
	.align		4
.L_49:
        /*0138*/ 	.byte	0x04, 0x17
        /*013a*/ 	.short	(.L_51 - .L_50)
.L_50:
        /*013c*/ 	.word	0x00000000
        /*0140*/ 	.short	0x0003
        /*0142*/ 	.short	0x0018
        /*0144*/ 	.byte	0x00, 0xf4, 0x21, 0x00


	//----- nvinfo : EIATTR_KPARAM_INFO
	.align		4
.L_51:
        /*0148*/ 	.byte	0x04, 0x17
        /*014a*/ 	.short	(.L_53 - .L_52)
.L_52:
        /*014c*/ 	.word	0x00000000
        /*0150*/ 	.short	0x0002
        /*0152*/ 	.short	0x0010
        /*0154*/ 	.byte	0x00, 0xf4, 0x21, 0x00


	//----- nvinfo : EIATTR_KPARAM_INFO
	.align		4
.L_53:
        /*0158*/ 	.byte	0x04, 0x17
        /*015a*/ 	.short	(.L_55 - .L_54)
.L_54:
        /*015c*/ 	.word	0x00000000
        /*0160*/ 	.short	0x0001
        /*0162*/ 	.short	0x0008
        /*0164*/ 	.byte	0x00, 0xf4, 0x21, 0x00


	//----- nvinfo : EIATTR_KPARAM_INFO
	.align		4
.L_55:
        /*0168*/ 	.byte	0x04, 0x17
        /*016a*/ 	.short	(.L_57 - .L_56)
.L_56:
        /*016c*/ 	.word	0x00000000
        /*0170*/ 	.short	0x0000
        /*0172*/ 	.short	0x0000
        /*0174*/ 	.byte	0x00, 0xf4, 0x21, 0x00


	//----- nvinfo : EIATTR_SPARSE_MMA_MASK
	.align		4
.L_57:
        /*0178*/ 	.byte	0x03, 0x50
        /*017a*/ 	.short	0x0000


	//----- nvinfo : EIATTR_MAXREG_COUNT
	.align		4
        /*017c*/ 	.byte	0x03, 0x1b
        /*017e*/ 	.short	0x00ff


	//----- nvinfo : EIATTR_EXIT_INSTR_OFFSETS
	.align		4
        /*0180*/ 	.byte	0x04, 0x1c
        /*0182*/ 	.short	(.L_59 - .L_58)


	//   ....[0]....
.L_58:
        /*0184*/ 	.word	0x00001150


	//----- nvinfo : EIATTR_REQNTID
	.align		4
.L_59:
        /*0188*/ 	.byte	0x04, 0x10
        /*018a*/ 	.short	(.L_61 - .L_60)
.L_60:
        /*018c*/ 	.word	0x00000080
        /*0190*/ 	.word	0x00000001
        /*0194*/ 	.word	0x00000001


	//----- nvinfo : EIATTR_CBANK_PARAM_SIZE
	.align		4
.L_61:
        /*0198*/ 	.byte	0x03, 0x19
        /*019a*/ 	.short	0x00b4


	//----- nvinfo : EIATTR_PARAM_CBANK
	.align		4
        /*019c*/ 	.byte	0x04, 0x0a
        /*019e*/ 	.short	(.L_63 - .L_62)
	.align		4
.L_62:
        /*01a0*/ 	.word	index@(.nv.constant0.triton_poi_fused__native_batch_norm_legit_no_training__unsafe_index_add_mul_relu_sub_19)
        /*01a4*/ 	.short	0x0210
        /*01a6*/ 	.short	0x00b4


	//----- nvinfo : EIATTR_SW_WAR
	.align		4
.L_63:
        /*01a8*/ 	.byte	0x04, 0x36
        /*01aa*/ 	.short	(.L_65 - .L_64)
.L_64:
        /*01ac*/ 	.word	0x00000008
.L_65:


//--------------------- .nv.callgraph             --------------------------
	.section	.nv.callgraph,"",@"SHT_CUDA_CALLGRAPH"
	.align	4
	.sectionentsize	8
	.align		4
        /*0000*/ 	.word	0x00000000
	.align		4
        /*0004*/ 	.word	0xffffffff
	.align		4
        /*0008*/ 	.word	0x00000000
	.align		4
        /*000c*/ 	.word	0xfffffffe
	.align		4
        /*0010*/ 	.word	0x00000000
	.align		4
        /*0014*/ 	.word	0xfffffffd
	.align		4
        /*0018*/ 	.word	0x00000000
	.align		4
        /*001c*/ 	.word	0xfffffffc


//--------------------- .nv.constant4             --------------------------
	.section	.nv.constant4,"a",@progbits
	.align	8
	.align		8
.nv.constant4:
        /*0000*/ 	.dword	_$_str
	.align		8
        /*0008*/ 	.dword	_$_str_$_2


//--------------------- .text.triton_poi_fused__native_batch_norm_legit_no_training__unsafe_index_add_mul_relu_sub_19 --------------------------
	.section	.text.triton_poi_fused__native_batch_norm_legit_no_training__unsafe_index_add_mul_relu_sub_19,"ax",@progbits
	.align	128
        .global         triton_poi_fused__native_batch_norm_legit_no_training__unsafe_index_add_mul_relu_sub_19
        .type           triton_poi_fused__native_batch_norm_legit_no_training__unsafe_index_add_mul_relu_sub_19,@function
        .size           triton_poi_fused__native_batch_norm_legit_no_training__unsafe_index_add_mul_relu_sub_19,(.L_x_1 - triton_poi_fused__native_batch_norm_legit_no_training__unsafe_index_add_mul_relu_sub_19)
        .other          triton_poi_fused__native_batch_norm_legit_no_training__unsafe_index_add_mul_relu_sub_19,@"STO_CUDA_ENTRY STV_DEFAULT"
triton_poi_fused__native_batch_norm_legit_no_training__unsafe_index_add_mul_relu_sub_19:
.text.triton_poi_fused__native_batch_norm_legit_no_training__unsafe_index_add_mul_relu_sub_19:
[----:B------:R-:W-:Y:S01]  /*0000*/  LDC R1, c[0x0][0x28] ;  /* 0x00000a00ff017b82 */ /* 0x000fe20000000800 */
[----:B------:R-:W1:Y:S07]  /*0010*/  S2R R0, SR_TID.X ;  /* 0x0000000000007919 */ /* 0x000e6e0000002100 */
[----:B------:R-:W2:Y:S01]  /*0020*/  LDC.64 R4, c[0x0][0x228] ;  /* 0x00008a00ff047b82 */ /* 0x000ea20000000a00 */
[----:B------:R-:W-:Y:S01]  /*0030*/  ULDC.64 UR4, c[0x0][0x208] ;  /* 0x0000820000047ab9 */ /* 0x000fe20000000a00 */
[----:B------:R-:W-:Y:S01]  /*0040*/  ULDC.64 UR6, c[0x0][0x258] ;  /* 0x0000960000067ab9 */ /* 0x000fe20000000a00 */
[----:B------:R-:W3:Y:S05]  /*0050*/  S2R R3, SR_CTAID.X ;  /* 0x0000000000037919 */ /* 0x000eea0000002500 */
[----:B------:R-:W4:Y:S08]  /*0060*/  LDC.64 R6, c[0x0][0x248] ;  /* 0x00009200ff067b82 */ /* 0x000f300000000a00 */
[----:B------:R-:W5:Y:S08]  /*0070*/  LDC.64 R16, c[0x0][0x218] ;  /* 0x00008600ff107b82 */ /* 0x000f700000000a00 */
[----:B------:R-:W4:Y:S01]  /*0080*/  LDC.64 R24, c[0x0][0x220] ;  /* 0x00008800ff187b82 */ /* 0x000f220000000a00 */
[----:B-1----:R-:W-:-:S07]  /*0090*/  IMAD.SHL.U32 R0, R0, 0x2, RZ ;  /* 0x0000000200007824 */ /* 0x002fce00078e00ff */
[----:B------:R-:W1:Y:S01]  /*00a0*/  LDC.64 R8, c[0x0][0x250] ;  /* 0x00009400ff087b82 */ /* 0x000e620000000a00 */
[----:B---3--:R-:W-:Y:S02]  /*00b0*/  SHF.R.S32.HI R2, RZ, 0x17, R3 ;  /* 0x00000017ff027819 */ /* 0x008fe40000011403 */
[----:B------:R-:W-:Y:S02]  /*00c0*/  LOP3.LUT R0, R0, 0xfe, RZ, 0xc0, !PT ;  /* 0x000000fe00007812 */ /* 0x000fe400078ec0ff */
[----:B------:R-:W-:-:S03]  /*00d0*/  SGXT R2, R2, 0x1 ;  /* 0x000000010202781a */ /* 0x000fc60000000200 */
[----:B------:R-:W3:Y:S01]  /*00e0*/  LDC.64 R14, c[0x0][0x238] ;  /* 0x00008e00ff0e7b82 */ /* 0x000ee20000000a00 */
[----:B------:R-:W-:-:S05]  /*00f0*/  IMAD R3, R3, 0x100, R0 ;  /* 0x0000010003037824 */ /* 0x000fca00078e0200 */
[----:B------:R-:W-:Y:S02]  /*0100*/  LEA.HI R2, R2, R3, RZ, 0x8 ;  /* 0x0000000302027211 */ /* 0x000fe400078f40ff */
[----:B------:R-:W1:Y:S02]  /*0110*/  LDC.64 R20, c[0x0][0x230] ;  /* 0x00008c00ff147b82 */ /* 0x000e640000000a00 */
[----:B------:R-:W-:-:S04]  /*0120*/  SHF.R.S32.HI R19, RZ, 0x8, R2 ;  /* 0x00000008ff137819 */ /* 0x000fc80000011402 */
[----:B------:R-:W-:Y:S02]  /*0130*/  LEA.HI R0, R19, R19, RZ, 0x2 ;  /* 0x0000001313007211 */ /* 0x000fe400078f10ff */
[----:B------:R-:W3:Y:S02]  /*0140*/  LDC.64 R12, c[0x0][0x270] ;  /* 0x00009c00ff0c7b82 */ /* 0x000ee40000000a00 */
[----:B------:R-:W-:-:S05]  /*0150*/  LOP3.LUT R0, R0, 0xfffffffc, RZ, 0xc0, !PT ;  /* 0xfffffffc00007812 */ /* 0x000fca00078ec0ff */
[----:B------:R-:W-:-:S04]  /*0160*/  IMAD.IADD R23, R19, 0x1, -R0 ;  /* 0x0000000113177824 */ /* 0x000fc800078e0a00 */
[----:B--2---:R-:W-:-:S05]  /*0170*/  IMAD.WIDE R4, R23, 0x4, R4 ;  /* 0x0000000417047825 */ /* 0x004fca00078e0204 */
[----:B------:R2:W3:Y:S01]  /*0180*/  LDG.E.EL R0, desc[UR4][R4.64] ;  /* 0x0000000404007981 */ /* 0x0004e2000c2e1900 */
[----:B------:R-:W-:Y:S01]  /*0190*/  SHF.R.S32.HI R2, RZ, 0x1f, R3 ;  /* 0x0000001fff027819 */ /* 0x000fe20000011403 */
[----:B-----5:R-:W-:-:S03]  /*01a0*/  IMAD.WIDE R16, R3, 0x4, R16 ;  /* 0x0000000403107825 */ /* 0x020fc600078e0210 */
[----:B------:R-:W-:Y:S01]  /*01b0*/  LEA.HI R2, R2, R3, RZ, 0x4 ;  /* 0x0000000302027211 */ /* 0x000fe200078f20ff */
[----:B0---4-:R-:W-:Y:S02]  /*01c0*/  IMAD.WIDE R24, R23, 0x4, R24 ;  /* 0x0000000417187825 */ /* 0x011fe400078e0218 */
[----:B------:R-:W4:Y:S01]  /*01d0*/  LDG.E.64 R16, desc[UR4][R16.64] ;  /* 0x0000000410107981 */ /* 0x000f22000c1e1b00 */
[----:B------:R-:W-:Y:S02]  /*01e0*/  SHF.R.S32.HI R10, RZ, 0x4, R2 ;  /* 0x00000004ff0a7819 */ /* 0x000fe40000011402 */
[----:B------:R-:W-:Y:S01]  /*01f0*/  LOP3.LUT R2, R2, 0xfffffff0, RZ, 0xc0, !PT ;  /* 0xfffffff002027812 */ /* 0x000fe200078ec0ff */
[----:B------:R-:W4:Y:S01]  /*0200*/  LDG.E.EL R5, desc[UR4][R24.64] ;  /* 0x0000000418057981 */ /* 0x000f22000c2e1900 */
[----:B------:R-:W-:-:S03]  /*0210*/  LEA.HI R11, R10, R10, RZ, 0x4 ;  /* 0x0000000a0a0b7211 */ /* 0x000fc600078f20ff */
[----:B------:R-:W-:Y:S01]  /*0220*/  IMAD.IADD R2, R3, 0x1, -R2 ;  /* 0x0000000103027824 */ /* 0x000fe200078e0a02 */
[----:B------:R-:W-:-:S04]  /*0230*/  LOP3.LUT R11, R11, 0xfffffff0, RZ, 0xc0, !PT ;  /* 0xfffffff00b0b7812 */ /* 0x000fc800078ec0ff */
[----:B--2---:R-:W-:-:S05]  /*0240*/  IADD3 R4, R10, -R11, RZ ;  /* 0x8000000b0a047210 */ /* 0x004fca0007ffe0ff */
[----:B------:R-:W-:-:S04]  /*0250*/  IMAD.WIDE R6, R4, 0x8, R6 ;  /* 0x0000000804067825 */ /* 0x000fc800078e0206 */
[----:B-1----:R-:W-:Y:S02]  /*0260*/  IMAD.WIDE R8, R2, 0x8, R8 ;  /* 0x0000000802087825 */ /* 0x002fe400078e0208 */
[----:B------:R-:W2:Y:S02]  /*0270*/  LDG.E.EL.64 R6, desc[UR4][R6.64] ;  /* 0x0000000406067981 */ /* 0x000ea4000c2e1b00 */
[C---:B---3--:R-:W-:Y:S02]  /*0280*/  IMAD.WIDE R26, R23.reuse, 0x4, R14 ;  /* 0x00000004171a7825 */ /* 0x048fe400078e020e */
[----:B------:R-:W3:Y:S01]  /*0290*/  LDG.E.EL.128 R8, desc[UR4][R8.64] ;  /* 0x0000000408087981 */ /* 0x000ee2000c2e1d00 */
[----:B------:R-:W0:Y:S01]  /*02a0*/  LDC.64 R14, c[0x0][0x260] ;  /* 0x00009800ff0e7b82 */ /* 0x000e220000000a00 */
[----:B------:R-:W-:Y:S02]  /*02b0*/  IMAD.WIDE R20, R23, 0x4, R20 ;  /* 0x0000000417147825 */ /* 0x000fe400078e0214 */
[----:B------:R-:W5:Y:S02]  /*02c0*/  LDG.E.EL R27, desc[UR4][R26.64] ;  /* 0x000000041a1b7981 */ /* 0x000f64000c2e1900 */
[----:B------:R-:W-:-:S02]  /*02d0*/  IMAD.WIDE R22, R4, 0x8, R12 ;  /* 0x0000000804167825 */ /* 0x000fc400078e020c */
[----:B------:R1:W5:Y:S04]  /*02e0*/  LDG.E.EL R20, desc[UR4][R20.64] ;  /* 0x0000000414147981 */ /* 0x000368000c2e1900 */
[----:B------:R-:W3:Y:S01]  /*02f0*/  LDG.E.EL.64 R22, desc[UR4][R22.64] ;  /* 0x0000000416167981 */ /* 0x000ee2000c2e1b00 */
[----:B0-----:R-:W-:-:S06]  /*0300*/  IMAD.WIDE R14, R2, 0x8, R14 ;  /* 0x00000008020e7825 */ /* 0x001fcc00078e020e */
[----:B------:R-:W5:Y:S01]  /*0310*/  LDG.E.EL.128 R12, desc[UR4][R14.64] ;  /* 0x000000040e0c7981 */ /* 0x000f62000c2e1d00 */
[----:B-1----:R-:W-:Y:S02]  /*0320*/  IMAD.MOV.U32 R21, RZ, RZ, 0x3e800000 ;  /* 0x3e800000ff157424 */ /* 0x002fe400078e00ff */
[----:B------:R-:W-:-:S04]  /*0330*/  FADD R0, R0, 9.9999997473787516356e-06 ;  /* 0x3727c5ac00007421 */ /* 0x000fc80000000000 */
[----:B------:R-:W0:Y:S02]  /*0340*/  MUFU.SQRT R18, R0 ;  /* 0x0000000000127308 */ /* 0x000e240000002000 */
[C---:B0-----:R-:W-:Y:S02]  /*0350*/  FSETP.GT.AND P0, PT, R18.reuse, 8.50705917302346158658e+37, PT ;  /* 0x7e8000001200780b */ /* 0x041fe40003f04000 */
[----:B------:R-:W-:-:S11]  /*0360*/  FSETP.GEU.AND P1, PT, R18, 1.175494350822287508e-38, PT ;  /* 0x008000001200780b */ /* 0x000fd60003f2e000 */
[----:B------:R-:W-:-:S04]  /*0370*/  @P0 FMUL R18, R18, 0.25 ;  /* 0x3e80000012120820 */ /* 0x000fc80000400000 */
[----:B------:R-:W-:-:S06]  /*0380*/  @!P1 FMUL R18, R18, 16777216 ;  /* 0x4b80000012129820 */ /* 0x000fcc0000400000 */
[----:B------:R-:W0:Y:S01]  /*0390*/  MUFU.RCP R18, R18 ;  /* 0x0000001200127308 */ /* 0x000e220000001000 */
[----:B------:R-:W-:Y:S02]  /*03a0*/  FSEL R21, R21, 1, P0 ;  /* 0x3f80000015157808 */ /* 0x000fe40000000000 */
[----:B--2---:R-:W-:-:S03]  /*03b0*/  SHF.R.U32.HI R25, RZ, 0x1c, R7 ;  /* 0x0000001cff197819 */ /* 0x004fc60000011607 */
[----:B------:R-:W-:Y:S01]  /*03c0*/  @!P1 FMUL R21, R21, 16777216 ;  /* 0x4b80000015159820 */ /* 0x000fe20000400000 */
[----:B------:R-:W-:Y:S01]  /*03d0*/  LOP3.LUT R25, R25, 0x8, RZ, 0xc0, !PT ;  /* 0x0000000819197812 */ /* 0x000fe200078ec0ff */
[--C-:B----4-:R-:W-:Y:S01]  /*03e0*/  FADD R17, R17, -R5.reuse ;  /* 0x8000000511117221 */ /* 0x110fe20000000000 */
[----:B------:R-:W-:Y:S01]  /*03f0*/  FADD R16, R16, -R5 ;  /* 0x8000000510107221 */ /* 0x000fe20000000000 */
[----:B---3--:R-:W-:Y:S02]  /*0400*/  SHF.R.U32.HI R24, RZ, 0x1a, R9 ;  /* 0x0000001aff187819 */ /* 0x008fe40000011609 */
[----:B------:R-:W-:Y:S01]  /*0410*/  IADD3 R6, P0, R6, R25, RZ ;  /* 0x0000001906067210 */ /* 0x000fe20007f1e0ff */
[----:B0-----:R-:W-:-:S04]  /*0420*/  FMUL R21, R18, R21 ;  /* 0x0000001512157220 */ /* 0x001fc80000400000 */
[----:B------:R-:W-:Y:S02]  /*0430*/  IMAD.X R7, RZ, RZ, R7, P0 ;  /* 0x000000ffff077224 */ /* 0x000fe400000e0607 */
[-C--:B------:R-:W-:Y:S01]  /*0440*/  FMUL R5, R16, R21.reuse ;  /* 0x0000001510057220 */ /* 0x080fe20000400000 */
[----:B------:R-:W-:Y:S01]  /*0450*/  FMUL R0, R17, R21 ;  /* 0x0000001511007220 */ /* 0x000fe20000400000 */
[----:B------:R-:W-:Y:S02]  /*0460*/  LEA R17, P1, R8, UR6, 0x2 ;  /* 0x0000000608117c11 */ /* 0x000fe4000f8210ff */
[----:B------:R-:W-:Y:S02]  /*0470*/  LOP3.LUT R16, R24, 0x20, RZ, 0xc0, !PT ;  /* 0x0000002018107812 */ /* 0x000fe400078ec0ff */
[----:B------:R-:W-:Y:S02]  /*0480*/  LEA.HI.X R18, R8, UR7, R9, 0x2, P1 ;  /* 0x0000000708127c11 */ /* 0x000fe400088f1409 */
[----:B------:R-:W-:-:S02]  /*0490*/  IADD3 R16, P0, R16, R17, RZ ;  /* 0x0000001110107210 */ /* 0x000fc40007f1e0ff */
[----:B------:R-:W-:Y:S02]  /*04a0*/  SHF.R.U32.HI R26, RZ, 0x1a, R11 ;  /* 0x0000001aff1a7819 */ /* 0x000fe4000001160b */
[C---:B------:R-:W-:Y:S02]  /*04b0*/  SHF.L.U64.HI R8, R6.reuse, 0x5, R7 ;  /* 0x0000000506087819 */ /* 0x040fe40000010207 */
[----:B------:R-:W-:Y:S02]  /*04c0*/  SHF.L.U32 R9, R6, 0x5, RZ ;  /* 0x0000000506097819 */ /* 0x000fe400000006ff */
[----:B------:R-:W-:Y:S01]  /*04d0*/  LEA R7, P1, R10, UR6, 0x2 ;  /* 0x000000060a077c11 */ /* 0x000fe2000f8210ff */
[----:B------:R-:W-:Y:S01]  /*04e0*/  IMAD.X R17, RZ, RZ, R18, P0 ;  /* 0x000000ffff117224 */ /* 0x000fe200000e0612 */
[----:B------:R-:W-:Y:S02]  /*04f0*/  LOP3.LUT R26, R26, 0x20, RZ, 0xc0, !PT ;  /* 0x000000201a1a7812 */ /* 0x000fe400078ec0ff */
[----:B------:R-:W-:-:S02]  /*0500*/  IADD3 R6, P0, R9, R16, RZ ;  /* 0x0000001009067210 */ /* 0x000fc40007f1e0ff */
[----:B------:R-:W-:Y:S02]  /*0510*/  LEA.HI.X R25, R10, UR7, R11, 0x2, P1 ;  /* 0x000000070a197c11 */ /* 0x000fe400088f140b */
[----:B------:R-:W-:Y:S01]  /*0520*/  IADD3 R26, P1, R26, R7, RZ ;  /* 0x000000071a1a7210 */ /* 0x000fe20007f3e0ff */
[C-C-:B-----5:R-:W-:Y:S01]  /*0530*/  FFMA R5, R20.reuse, R5, R27.reuse ;  /* 0x0000000514057223 */ /* 0x160fe2000000001b */
[----:B------:R-:W-:Y:S01]  /*0540*/  FFMA R0, R20, R0, R27 ;  /* 0x0000000014007223 */ /* 0x000fe2000000001b */
[----:B------:R-:W-:Y:S01]  /*0550*/  SHF.R.U32.HI R27, RZ, 0x1c, R23 ;  /* 0x0000001cff1b7819 */ /* 0x000fe20000011617 */
[----:B------:R-:W-:Y:S01]  /*0560*/  IMAD.X R7, R8, 0x1, R17, P0 ;  /* 0x0000000108077824 */ /* 0x000fe200000e0611 */
[----:B------:R-:W-:Y:S02]  /*0570*/  IADD3.X R25, RZ, R25, RZ, P1, !PT ;  /* 0x00000019ff197210 */ /* 0x000fe40000ffe4ff */
[----:B------:R-:W-:Y:S02]  /*0580*/  IADD3 R10, P0, R26, R9, RZ ;  /* 0x000000091a0a7210 */ /* 0x000fe40007f1e0ff */
[----:B------:R-:W-:Y:S01]  /*0590*/  LOP3.LUT R27, R27, 0x8, RZ, 0xc0, !PT ;  /* 0x000000081b1b7812 */ /* 0x000fe200078ec0ff */
[----:B------:R-:W-:-:S02]  /*05a0*/  IMAD.SHL.U32 R21, R19, 0x40, RZ ;  /* 0x0000004013157824 */ /* 0x000fc400078e00ff */
[----:B------:R-:W-:Y:S01]  /*05b0*/  IMAD.X R11, R25, 0x1, R8, P0 ;  /* 0x00000001190b7824 */ /* 0x000fe200000e0608 */
[----:B------:R-:W-:Y:S01]  /*05c0*/  IADD3 R20, P0, R22, R27, RZ ;  /* 0x0000001b16147210 */ /* 0x000fe20007f1e0ff */
[----:B------:R-:W-:Y:S01]  /*05d0*/  IMAD.WIDE R28, R21, 0x4, R10 ;  /* 0x00000004151c7825 */ /* 0x000fe200078e020a */
[----:B------:R-:W-:-:S03]  /*05e0*/  SHF.R.U32.HI R10, RZ, 0x1a, R13 ;  /* 0x0000001aff0a7819 */ /* 0x000fc6000001160d */
[----:B------:R-:W-:Y:S01]  /*05f0*/  IMAD.X R23, RZ, RZ, R23, P0 ;  /* 0x000000ffff177224 */ /* 0x000fe200000e0617 */
[----:B------:R-:W-:Y:S02]  /*0600*/  LEA R11, P0, R12, UR6, 0x2 ;  /* 0x000000060c0b7c11 */ /* 0x000fe4000f8010ff */
[----:B------:R-:W-:Y:S02]  /*0610*/  LOP3.LUT R10, R10, 0x20, RZ, 0xc0, !PT ;  /* 0x000000200a0a7812 */ /* 0x000fe400078ec0ff */
[----:B------:R-:W-:Y:S02]  /*0620*/  SHF.L.U64.HI R22, R20, 0x5, R23 ;  /* 0x0000000514167819 */ /* 0x000fe40000010217 */
[----:B------:R-:W-:Y:S02]  /*0630*/  LEA.HI.X R18, R12, UR7, R13, 0x2, P0 ;  /* 0x000000070c127c11 */ /* 0x000fe400080f140d */
[----:B------:R-:W-:Y:S02]  /*0640*/  SHF.L.U32 R23, R20, 0x5, RZ ;  /* 0x0000000514177819 */ /* 0x000fe400000006ff */
[----:B------:R-:W-:-:S02]  /*0650*/  IADD3 R20, P0, R10, R11, RZ ;  /* 0x0000000b0a147210 */ /* 0x000fc40007f1e0ff */
[----:B------:R-:W0:Y:S01]  /*0660*/  LDC.64 R10, c[0x0][0x280] ;  /* 0x0000a000ff0a7b82 */ /* 0x000e220000000a00 */
[----:B------:R-:W-:Y:S02]  /*0670*/  IMAD.WIDE R30, R21, 0x4, R6 ;  /* 0x00000004151e7825 */ /* 0x000fe400078e0206 */
[----:B------:R1:W2:Y:S01]  /*0680*/  LDG.E.EL R6, desc[UR4][R28.64] ;  /* 0x000000041c067981 */ /* 0x0002a2000c2e1900 */
[----:B------:R-:W-:Y:S02]  /*0690*/  IADD3 R12, P2, R23, R16, RZ ;  /* 0x00000010170c7210 */ /* 0x000fe40007f5e0ff */
[----:B------:R-:W-:Y:S01]  /*06a0*/  LEA R24, P1, R14, UR6, 0x2 ;  /* 0x000000060e187c11 */ /* 0x000fe2000f8210ff */
[----:B------:R3:W4:Y:S01]  /*06b0*/  LDG.E.EL R7, desc[UR4][R30.64] ;  /* 0x000000041e077981 */ /* 0x000722000c2e1900 */
[----:B------:R-:W-:Y:S01]  /*06c0*/  IADD3 R16, P3, R23, R26, RZ ;  /* 0x0000001a17107210 */ /* 0x000fe20007f7e0ff */
[----:B-1----:R-:W1:Y:S01]  /*06d0*/  LDC.64 R28, c[0x0][0x288] ;  /* 0x0000a200ff1c7b82 */ /* 0x002e620000000a00 */
[----:B------:R-:W-:-:S02]  /*06e0*/  SHF.R.U32.HI R26, RZ, 0x1a, R15 ;  /* 0x0000001aff1a7819 */ /* 0x000fc4000001160f */
[----:B------:R-:W-:Y:S01]  /*06f0*/  LEA.HI.X R14, R14, UR7, R15, 0x2, P1 ;  /* 0x000000070e0e7c11 */ /* 0x000fe200088f140f */
[----:B------:R-:W-:Y:S01]  /*0700*/  IMAD.X R13, R22, 0x1, R17, P2 ;  /* 0x00000001160d7824 */ /* 0x000fe200010e0611 */
[----:B------:R-:W-:Y:S01]  /*0710*/  LOP3.LUT R15, R26, 0x20, RZ, 0xc0, !PT ;  /* 0x000000201a0f7812 */ /* 0x000fe200078ec0ff */
[----:B------:R-:W-:-:S03]  /*0720*/  ULDC.64 UR6, c[0x0][0x290] ;  /* 0x0000a40000067ab9 */ /* 0x000fc60000000a00 */
[----:B------:R-:W-:Y:S01]  /*0730*/  IADD3 R26, P1, R15, R24, RZ ;  /* 0x000000180f1a7210 */ /* 0x000fe20007f3e0ff */
[----:B------:R-:W-:Y:S01]  /*0740*/  IMAD.WIDE R12, R21, 0x4, R12 ;  /* 0x00000004150c7825 */ /* 0x000fe200078e020c */
[----:B------:R-:W-:Y:S02]  /*0750*/  IADD3.X R27, RZ, R18, RZ, P0, !PT ;  /* 0x00000012ff1b7210 */ /* 0x000fe400007fe4ff */
[----:B------:R-:W-:Y:S01]  /*0760*/  IADD3 R24, P0, R20, R9, RZ ;  /* 0x0000000914187210 */ /* 0x000fe20007f1e0ff */
[----:B------:R-:W-:Y:S01]  /*0770*/  IMAD.X R35, RZ, RZ, R14, P1 ;  /* 0x000000ffff237224 */ /* 0x000fe200008e060e */
[----:B---3--:R-:W-:Y:S01]  /*0780*/  IADD3 R30, P1, R26, R9, RZ ;  /* 0x000000091a1e7210 */ /* 0x008fe20007f3e0ff */
[----:B------:R-:W-:Y:S01]  /*0790*/  IMAD.X R17, R22, 0x1, R25, P3 ;  /* 0x0000000116117824 */ /* 0x000fe200018e0619 */
[----:B------:R-:W-:Y:S01]  /*07a0*/  IADD3 R32, P2, R23, R20, RZ ;  /* 0x0000001417207210 */ /* 0x000fe20007f5e0ff */
[----:B0-----:R-:W-:Y:S01]  /*07b0*/  IMAD.WIDE R36, R4, 0x8, R10 ;  /* 0x0000000804247825 */ /* 0x001fe200078e020a */
[----:B------:R-:W-:Y:S01]  /*07c0*/  IADD3 R26, P3, R23, R26, RZ ;  /* 0x0000001a171a7210 */ /* 0x000fe20007f7e0ff */
[----:B------:R0:W3:Y:S01]  /*07d0*/  LDG.E.EL R15, desc[UR4][R12.64] ;  /* 0x000000040c0f7981 */ /* 0x0000e2000c2e1900 */
[----:B------:R-:W-:Y:S01]  /*07e0*/  IADD3.X R31, R35, R8, RZ, P1, !PT ;  /* 0x00000008231f7210 */ /* 0x000fe20000ffe4ff */
[----:B------:R-:W-:-:S02]  /*07f0*/  IMAD.X R25, R27, 0x1, R8, P0 ;  /* 0x000000011b197824 */ /* 0x000fc400000e0608 */
[C---:B------:R-:W-:Y:S02]  /*0800*/  IMAD.X R33, R22.reuse, 0x1, R27, P2 ;  /* 0x0000000116217824 */ /* 0x040fe400010e061b */
[----:B------:R-:W-:Y:S02]  /*0810*/  IMAD.X R27, R22, 0x1, R35, P3 ;  /* 0x00000001161b7824 */ /* 0x000fe400018e0623 */
[----:B-1----:R-:W-:Y:S01]  /*0820*/  IMAD.WIDE R8, R2, 0x8, R28 ;  /* 0x0000000802087825 */ /* 0x002fe200078e021c */
[----:B------:R-:W5:Y:S01]  /*0830*/  LDG.E.EL.64 R22, desc[UR4][R36.64] ;  /* 0x0000000424167981 */ /* 0x000f62000c2e1b00 */
[----:B0-----:R-:W0:Y:S04]  /*0840*/  LDC.64 R12, c[0x0][0x2a8] ;  /* 0x0000aa00ff0c7b82 */ /* 0x001e280000000a00 */
[----:B------:R-:W2:Y:S01]  /*0850*/  LDG.E.EL.128 R8, desc[UR4][R8.64] ;  /* 0x0000000408087981 */ /* 0x000ea2000c2e1d00 */
[----:B------:R-:W-:-:S04]  /*0860*/  IMAD.WIDE R16, R21, 0x4, R16 ;  /* 0x0000000415107825 */ /* 0x000fc800078e0210 */
[C---:B------:R-:W-:Y:S02]  /*0870*/  IMAD.WIDE R24, R21.reuse, 0x4, R24 ;  /* 0x0000000415187825 */ /* 0x040fe400078e0218 */
[----:B------:R5:W3:Y:S02]  /*0880*/  LDG.E.EL R16, desc[UR4][R16.64] ;  /* 0x0000000410107981 */ /* 0x000ae4000c2e1900 */
[C---:B------:R-:W-:Y:S02]  /*0890*/  IMAD.WIDE R30, R21.reuse, 0x4, R30 ;  /* 0x00000004151e7825 */ /* 0x040fe400078e021e */
[----:B------:R1:W4:Y:S02]  /*08a0*/  LDG.E.EL R18, desc[UR4][R24.64] ;  /* 0x0000000418127981 */ /* 0x000324000c2e1900 */
[----:B------:R-:W-:-:S04]  /*08b0*/  IMAD.WIDE R32, R21, 0x4, R32 ;  /* 0x0000000415207825 */ /* 0x000fc800078e0220 */
[----:B------:R-:W-:Y:S01]  /*08c0*/  IMAD.WIDE R26, R21, 0x4, R26 ;  /* 0x00000004151a7825 */ /* 0x000fe200078e021a */
[----:B------:R-:W-:Y:S01]  /*08d0*/  SHF.L.U32 R19, R19, 0x4, RZ ;  /* 0x0000000413137819 */ /* 0x000fe200000006ff */
[----:B------:R-:W3:Y:S02]  /*08e0*/  LDG.E.EL R14, desc[UR4][R32.64] ;  /* 0x00000004200e7981 */ /* 0x000ee4000c2e1900 */
[----:B0-----:R-:W-:Y:S02]  /*08f0*/  IMAD.WIDE R20, R4, 0x8, R12 ;  /* 0x0000000804147825 */ /* 0x001fe400078e020c */
[----:B------:R0:W3:Y:S04]  /*0900*/  LDG.E.EL R12, desc[UR4][R26.64] ;  /* 0x000000041a0c7981 */ /* 0x0000e8000c2e1900 */
[----:B------:R-:W0:Y:S04]  /*0910*/  LDG.E.EL.64 R20, desc[UR4][R20.64] ;  /* 0x0000000414147981 */ /* 0x000e28000c2e1b00 */
[----:B------:R0:W3:Y:S01]  /*0920*/  LDG.E.EL R13, desc[UR4][R30.64] ;  /* 0x000000041e0d7981 */ /* 0x0000e2000c2e1900 */
[----:B-----5:R-:W-:-:S04]  /*0930*/  SHF.R.U32.HI R17, RZ, 0x1d, R23 ;  /* 0x0000001dff117819 */ /* 0x020fc80000011617 */
[----:B------:R-:W-:Y:S02]  /*0940*/  LOP3.LUT R17, R17, 0x4, RZ, 0xc0, !PT ;  /* 0x0000000411117812 */ /* 0x000fe400078ec0ff */
[--C-:B--2---:R-:W-:Y:S02]  /*0950*/  SHF.R.U32.HI R28, RZ, 0x1b, R9.reuse ;  /* 0x0000001bff1c7819 */ /* 0x104fe40000011609 */
[----:B------:R-:W-:Y:S02]  /*0960*/  IADD3 R17, P0, R22, R17, RZ ;  /* 0x0000001116117210 */ /* 0x000fe40007f1e0ff */
[----:B------:R-:W-:Y:S02]  /*0970*/  LEA R29, P1, R8, UR6, 0x2 ;  /* 0x00000006081d7c11 */ /* 0x000fe4000f8210ff */
[----:B------:R-:W-:Y:S02]  /*0980*/  LOP3.LUT R22, R28, 0x10, RZ, 0xc0, !PT ;  /* 0x000000101c167812 */ /* 0x000fe400078ec0ff */
[----:B------:R-:W-:Y:S01]  /*0990*/  IADD3.X R28, RZ, R23, RZ, P0, !PT ;  /* 0x00000017ff1c7210 */ /* 0x000fe200007fe4ff */
[----:B-1----:R-:W-:Y:S01]  /*09a0*/  IMAD.SHL.U32 R25, R17, 0x10, RZ ;  /* 0x0000001011197824 */ /* 0x002fe200078e00ff */
[----:B------:R-:W-:-:S02]  /*09b0*/  LEA.HI.X R8, R8, UR7, R9, 0x2, P1 ;  /* 0x0000000708087c11 */ /* 0x000fc400088f1409 */
[----:B------:R-:W-:Y:S02]  /*09c0*/  IADD3 R24, P0, R22, R29, RZ ;  /* 0x0000001d16187210 */ /* 0x000fe40007f1e0ff */
[----:B------:R-:W-:Y:S02]  /*09d0*/  SHF.L.U64.HI R23, R17, 0x4, R28 ;  /* 0x0000000411177819 */ /* 0x000fe4000001021c */
[----:B------:R-:W-:Y:S01]  /*09e0*/  SHF.R.U32.HI R28, RZ, 0x1b, R11 ;  /* 0x0000001bff1c7819 */ /* 0x000fe2000001160b */
[----:B------:R-:W-:Y:S01]  /*09f0*/  IMAD.X R22, RZ, RZ, R8, P0 ;  /* 0x000000ffff167224 */ /* 0x000fe200000e0608 */
[----:B------:R-:W-:Y:S02]  /*0a00*/  IADD3 R8, P0, R25, R24, RZ ;  /* 0x0000001819087210 */ /* 0x000fe40007f1e0ff */
[----:B------:R-:W-:Y:S02]  /*0a10*/  LOP3.LUT R28, R28, 0x10, RZ, 0xc0, !PT ;  /* 0x000000101c1c7812 */ /* 0x000fe400078ec0ff */
[----:B------:R-:W-:Y:S01]  /*0a20*/  LEA R17, P1, R10, UR6, 0x2 ;  /* 0x000000060a117c11 */ /* 0x000fe2000f8210ff */
[----:B------:R-:W-:-:S03]  /*0a30*/  IMAD.X R9, R23, 0x1, R22, P0 ;  /* 0x0000000117097824 */ /* 0x000fc600000e0616 */
[----:B------:R-:W-:Y:S02]  /*0a40*/  LEA.HI.X R10, R10, UR7, R11, 0x2, P1 ;  /* 0x000000070a0a7c11 */ /* 0x000fe400088f140b */
[----:B------:R-:W-:Y:S02]  /*0a50*/  IADD3 R28, P0, R28, R17, RZ ;  /* 0x000000111c1c7210 */ /* 0x000fe40007f1e0ff */
[----:B0-----:R-:W-:-:S03]  /*0a60*/  SHF.R.U32.HI R27, RZ, 0x1d, R21 ;  /* 0x0000001dff1b7819 */ /* 0x001fc60000011615 */
[----:B------:R-:W-:Y:S01]  /*0a70*/  IMAD.X R10, RZ, RZ, R10, P0 ;  /* 0x000000ffff0a7224 */ /* 0x000fe200000e060a */
[----:B------:R-:W-:Y:S01]  /*0a80*/  IADD3 R32, P0, R28, R25, RZ ;  /* 0x000000191c207210 */ /* 0x000fe20007f1e0ff */
[----:B------:R-:W-:Y:S01]  /*0a90*/  IMAD.WIDE R30, R19, 0x4, R8 ;  /* 0x00000004131e7825 */ /* 0x000fe200078e0208 */
[----:B------:R-:W-:Y:S01]  /*0aa0*/  LOP3.LUT R27, R27, 0x4, RZ, 0xc0, !PT ;  /* 0x000000041b1b7812 */ /* 0x000fe200078ec0ff */
[----:B------:R-:W0:Y:S01]  /*0ab0*/  LDC.64 R8, c[0x0][0x298] ;  /* 0x0000a600ff087b82 */ /* 0x000e220000000a00 */
[----:B------:R-:W-:Y:S02]  /*0ac0*/  IADD3.X R33, R10, R23, RZ, P0, !PT ;  /* 0x000000170a217210 */ /* 0x000fe400007fe4ff */
[----:B------:R-:W-:Y:S01]  /*0ad0*/  IADD3 R27, P0, R20, R27, RZ ;  /* 0x0000001b141b7210 */ /* 0x000fe20007f1e0ff */
[----:B------:R1:W2:Y:S04]  /*0ae0*/  LDG.E.EL R17, desc[UR4][R30.64] ;  /* 0x000000041e117981 */ /* 0x0002a8000c2e1900 */
[----:B------:R-:W-:-:S05]  /*0af0*/  IMAD.X R26, RZ, RZ, R21, P0 ;  /* 0x000000ffff1a7224 */ /* 0x000fca00000e0615 */
[C---:B------:R-:W-:Y:S01]  /*0b00*/  SHF.L.U64.HI R26, R27.reuse, 0x4, R26 ;  /* 0x000000041b1a7819 */ /* 0x040fe2000001021a */
[----:B------:R-:W-:-:S05]  /*0b10*/  IMAD.SHL.U32 R27, R27, 0x10, RZ ;  /* 0x000000101b1b7824 */ /* 0x000fca00078e00ff */
[----:B------:R-:W-:-:S05]  /*0b20*/  IADD3 R28, P1, R27, R28, RZ ;  /* 0x0000001c1b1c7210 */ /* 0x000fca0007f3e0ff */
[----:B------:R-:W-:Y:S02]  /*0b30*/  IMAD.X R29, R26, 0x1, R10, P1 ;  /* 0x000000011a1d7824 */ /* 0x000fe400008e060a */
[----:B0-----:R-:W-:-:S06]  /*0b40*/  IMAD.WIDE R10, R2, 0x8, R8 ;  /* 0x00000008020a7825 */ /* 0x001fcc00078e0208 */
[----:B------:R-:W5:Y:S01]  /*0b50*/  LDG.E.EL.128 R8, desc[UR4][R10.64] ;  /* 0x000000040a087981 */ /* 0x000f62000c2e1d00 */
[----:B------:R-:W-:Y:S01]  /*0b60*/  IMAD.WIDE R32, R19, 0x4, R32 ;  /* 0x0000000413207825 */ /* 0x000fe200078e0220 */
[----:B-1----:R-:W-:-:S04]  /*0b70*/  IADD3 R30, P0, R27, R24, RZ ;  /* 0x000000181b1e7210 */ /* 0x002fc80007f1e0ff */
[----:B------:R5:W2:Y:S01]  /*0b80*/  LDG.E.EL R20, desc[UR4][R32.64] ;  /* 0x0000000420147981 */ /* 0x000aa2000c2e1900 */
[----:B------:R-:W-:Y:S01]  /*0b90*/  IADD3.X R31, R26, R22, RZ, P0, !PT ;  /* 0x000000161a1f7210 */ /* 0x000fe200007fe4ff */
[----:B------:R-:W-:-:S04]  /*0ba0*/  IMAD.WIDE R28, R19, 0x4, R28 ;  /* 0x00000004131c7825 */ /* 0x000fc800078e021c */
[----:B------:R-:W-:Y:S01]  /*0bb0*/  IMAD.WIDE R30, R19, 0x4, R30 ;  /* 0x00000004131e7825 */ /* 0x000fe200078e021e */
[----:B------:R-:W2:Y:S04]  /*0bc0*/  LDG.E.EL R22, desc[UR4][R28.64] ;  /* 0x000000041c167981 */ /* 0x000ea8000c2e1900 */
[----:B------:R0:W2:Y:S01]  /*0bd0*/  LDG.E.EL R21, desc[UR4][R30.64] ;  /* 0x000000041e157981 */ /* 0x0000a2000c2e1900 */
[C---:B-----5:R-:W-:Y:S02]  /*0be0*/  LEA R32, P0, R8.reuse, UR6, 0x2 ;  /* 0x0000000608207c11 */ /* 0x060fe4000f8010ff */
[--C-:B------:R-:W-:Y:S02]  /*0bf0*/  SHF.R.U32.HI R33, RZ, 0x1b, R9.reuse ;  /* 0x0000001bff217819 */ /* 0x100fe40000011609 */
[----:B------:R-:W-:-:S02]  /*0c00*/  LEA.HI.X R24, R8, UR7, R9, 0x2, P0 ;  /* 0x0000000708187c11 */ /* 0x000fc400080f1409 */
[----:B------:R-:W-:Y:S02]  /*0c10*/  LOP3.LUT R9, R33, 0x10, RZ, 0xc0, !PT ;  /* 0x0000001021097812 */ /* 0x000fe400078ec0ff */
[--C-:B------:R-:W-:Y:S02]  /*0c20*/  SHF.R.U32.HI R33, RZ, 0x1b, R11.reuse ;  /* 0x0000001bff217819 */ /* 0x100fe4000001160b */
[----:B------:R-:W-:Y:S02]  /*0c30*/  IADD3 R8, P0, R9, R32, RZ ;  /* 0x0000002009087210 */ /* 0x000fe40007f1e0ff */
[C---:B------:R-:W-:Y:S02]  /*0c40*/  LEA R32, P1, R10.reuse, UR6, 0x2 ;  /* 0x000000060a207c11 */ /* 0x040fe4000f8210ff */
[----:B0-----:R-:W-:Y:S02]  /*0c50*/  LOP3.LUT R31, R33, 0x10, RZ, 0xc0, !PT ;  /* 0x00000010211f7812 */ /* 0x001fe400078ec0ff */
[----:B------:R-:W-:Y:S01]  /*0c60*/  LEA.HI.X R9, R10, UR7, R11, 0x2, P1 ;  /* 0x000000070a097c11 */ /* 0x000fe200088f140b */
[----:B------:R-:W-:Y:S01]  /*0c70*/  IMAD.X R10, RZ, RZ, R24, P0 ;  /* 0x000000ffff0a7224 */ /* 0x000fe200000e0618 */
[----:B------:R-:W-:-:S02]  /*0c80*/  IADD3 R30, P0, R8, R25, RZ ;  /* 0x00000019081e7210 */ /* 0x000fc40007f1e0ff */
[----:B------:R-:W-:Y:S02]  /*0c90*/  IADD3 R28, P1, R31, R32, RZ ;  /* 0x000000201f1c7210 */ /* 0x000fe40007f3e0ff */
[----:B------:R-:W-:-:S03]  /*0ca0*/  IADD3.X R31, R10, R23, RZ, P0, !PT ;  /* 0x000000170a1f7210 */ /* 0x000fc600007fe4ff */
[----:B------:R-:W-:Y:S02]  /*0cb0*/  IMAD.X R9, RZ, RZ, R9, P1 ;  /* 0x000000ffff097224 */ /* 0x000fe400008e0609 */
[----:B------:R-:W-:Y:S01]  /*0cc0*/  IMAD.WIDE R32, R19, 0x4, R30 ;  /* 0x0000000413207825 */ /* 0x000fe200078e021e */
[----:B------:R-:W-:Y:S02]  /*0cd0*/  IADD3 R30, P0, R28, R25, RZ ;  /* 0x000000191c1e7210 */ /* 0x000fe40007f1e0ff */
[----:B------:R-:W-:Y:S01]  /*0ce0*/  IADD3 R28, P1, R27, R28, RZ ;  /* 0x0000001c1b1c7210 */ /* 0x000fe20007f3e0ff */
[----:B----4-:R-:W-:Y:S01]  /*0cf0*/  FADD R18, -R7, R18 ;  /* 0x0000001207127221 */ /* 0x010fe20000000100 */
[----:B------:R0:W2:Y:S01]  /*0d00*/  LDG.E.EL R24, desc[UR4][R32.64] ;  /* 0x0000000420187981 */ /* 0x0000a2000c2e1900 */
[----:B------:R-:W-:Y:S02]  /*0d10*/  IMAD.X R31, R9, 0x1, R23, P0 ;  /* 0x00000001091f7824 */ /* 0x000fe400000e0617 */
[----:B------:R-:W-:-:S02]  /*0d20*/  IMAD.X R29, R26, 0x1, R9, P1 ;  /* 0x000000011a1d7824 */ /* 0x000fc400008e0609 */
[C---:B------:R-:W-:Y:S01]  /*0d30*/  IMAD.WIDE R34, R19.reuse, 0x4, R30 ;  /* 0x0000000413227825 */ /* 0x040fe200078e021e */
[----:B------:R-:W-:Y:S02]  /*0d40*/  IADD3 R30, P0, R27, R8, RZ ;  /* 0x000000081b1e7210 */ /* 0x000fe40007f1e0ff */
[----:B------:R-:W1:Y:S01]  /*0d50*/  LDC.64 R8, c[0x0][0x268] ;  /* 0x00009a00ff087b82 */ /* 0x000e620000000a00 */
[----:B------:R-:W-:Y:S01]  /*0d60*/  IMAD.WIDE R28, R19, 0x4, R28 ;  /* 0x00000004131c7825 */ /* 0x000fe200078e021c */
[----:B------:R-:W-:Y:S01]  /*0d70*/  IADD3.X R31, R26, R10, RZ, P0, !PT ;  /* 0x0000000a1a1f7210 */ /* 0x000fe200007fe4ff */
[----:B------:R-:W4:Y:S02]  /*0d80*/  LDG.E.EL R23, desc[UR4][R34.64] ;  /* 0x0000000422177981 */ /* 0x000f24000c2e1900 */
[----:B-1----:R-:W-:-:S03]  /*0d90*/  IMAD.WIDE R8, R2, 0x4, R8 ;  /* 0x0000000402087825 */ /* 0x002fc600078e0208 */
[----:B------:R-:W1:Y:S01]  /*0da0*/  LDC.64 R10, c[0x0][0x278] ;  /* 0x00009e00ff0a7b82 */ /* 0x000e620000000a00 */
[----:B------:R-:W5:Y:S04]  /*0db0*/  LDG.E.EL R29, desc[UR4][R28.64] ;  /* 0x000000041c1d7981 */ /* 0x000f68000c2e1900 */
[----:B------:R-:W2:Y:S01]  /*0dc0*/  LDG.E.EL.64 R8, desc[UR4][R8.64] ;  /* 0x0000000408087981 */ /* 0x000ea2000c2e1b00 */
[----:B------:R-:W-:-:S06]  /*0dd0*/  IMAD.WIDE R30, R19, 0x4, R30 ;  /* 0x00000004131e7825 */ /* 0x000fcc00078e021e */
[----:B------:R-:W3:Y:S01]  /*0de0*/  LDG.E.EL R30, desc[UR4][R30.64] ;  /* 0x000000041e1e7981 */ /* 0x000ee2000c2e1900 */
[----:B-1----:R-:W-:-:S06]  /*0df0*/  IMAD.WIDE R26, R4, 0x4, R10 ;  /* 0x00000004041a7825 */ /* 0x002fcc00078e020a */
[----:B------:R-:W3:Y:S01]  /*0e00*/  LDG.E.EL R26, desc[UR4][R26.64] ;  /* 0x000000041a1a7981 */ /* 0x000ee2000c2e1900 */
[----:B--2---:R-:W-:Y:S02]  /*0e10*/  FFMA R7, R8, R18, R7 ;  /* 0x0000001208077223 */ /* 0x004fe40000000007 */
[----:B------:R-:W1:Y:S02]  /*0e20*/  LDC.64 R18, c[0x0][0x2a0] ;  /* 0x0000a800ff127b82 */ /* 0x000e640000000a00 */
[----:B-1----:R-:W-:-:S06]  /*0e30*/  IMAD.WIDE R10, R2, 0x4, R18 ;  /* 0x00000004020a7825 */ /* 0x002fcc00078e0212 */
[----:B------:R-:W0:Y:S01]  /*0e40*/  LDC.64 R18, c[0x0][0x2b0] ;  /* 0x0000ac00ff127b82 */ /* 0x000e220000000a00 */
[----:B------:R-:W2:Y:S01]  /*0e50*/  LDG.E.EL.64 R10, desc[UR4][R10.64] ;  /* 0x000000040a0a7981 */ /* 0x000ea2000c2e1b00 */
[----:B0-----:R-:W-:-:S06]  /*0e60*/  IMAD.WIDE R32, R4, 0x4, R18 ;  /* 0x0000000404207825 */ /* 0x001fcc00078e0212 */
[----:B------:R-:W0:Y:S01]  /*0e70*/  LDC.64 R18, c[0x0][0x240] ;  /* 0x00009000ff127b82 */ /* 0x000e220000000a00 */
[----:B------:R-:W2:Y:S01]  /*0e80*/  LDG.E.EL R2, desc[UR4][R32.64] ;  /* 0x0000000420027981 */ /* 0x000ea2000c2e1900 */
[----:B0-----:R-:W-:-:S06]  /*0e90*/  IMAD.WIDE R18, R3, 0x4, R18 ;  /* 0x0000000403127825 */ /* 0x001fcc00078e0212 */
[----:B------:R-:W2:Y:S01]  /*0ea0*/  LDG.E.64 R18, desc[UR4][R18.64] ;  /* 0x0000000412127981 */ /* 0x000ea2000c1e1b00 */
[----:B---3--:R-:W-:Y:S01]  /*0eb0*/  FADD R14, -R15, R14 ;  /* 0x0000000e0f0e7221 */ /* 0x008fe20000000100 */
[----:B------:R-:W-:Y:S01]  /*0ec0*/  FADD R13, -R6, R13 ;  /* 0x0000000d060d7221 */ /* 0x000fe20000000100 */
[----:B------:R-:W-:Y:S02]  /*0ed0*/  FADD R12, -R16, R12 ;  /* 0x0000000c100c7221 */ /* 0x000fe40000000100 */
[----:B------:R-:W-:Y:S01]  /*0ee0*/  FFMA R8, R8, R14, R15 ;  /* 0x0000000e08087223 */ /* 0x000fe2000000000f */
[----:B------:R-:W-:Y:S01]  /*0ef0*/  FFMA R13, R9, R13, R6 ;  /* 0x0000000d090d7223 */ /* 0x000fe20000000006 */
[----:B------:R-:W-:Y:S01]  /*0f00*/  FADD R24, -R17, R24 ;  /* 0x0000001811187221 */ /* 0x000fe20000000100 */
[----:B------:R-:W-:Y:S01]  /*0f10*/  FFMA R16, R9, R12, R16 ;  /* 0x0000000c09107223 */ /* 0x000fe20000000010 */
[----:B------:R-:W-:Y:S01]  /*0f20*/  FADD R4, -R7, R8 ;  /* 0x0000000807047221 */ /* 0x000fe20000000100 */
[----:B------:R-:W0:Y:S01]  /*0f30*/  LDC.64 R14, c[0x0][0x2b8] ;  /* 0x0000ae00ff0e7b82 */ /* 0x000e220000000a00 */
[----:B------:R-:W-:Y:S01]  /*0f40*/  FADD R30, -R21, R30 ;  /* 0x0000001e151e7221 */ /* 0x000fe20000000100 */
[----:B----4-:R-:W-:Y:S01]  /*0f50*/  FADD R23, -R20, R23 ;  /* 0x0000001714177221 */ /* 0x010fe20000000100 */
[----:B-----5:R-:W-:Y:S01]  /*0f60*/  FADD R29, -R22, R29 ;  /* 0x0000001d161d7221 */ /* 0x020fe20000000100 */
[----:B------:R-:W-:-:S04]  /*0f70*/  FFMA R7, R26, R4, R7 ;  /* 0x000000041a077223 */ /* 0x000fc80000000007 */
[----:B------:R-:W1:Y:S01]  /*0f80*/  LDC.64 R8, c[0x0][0x210] ;  /* 0x00008400ff087b82 */ /* 0x000e620000000a00 */
[----:B------:R-:W-:-:S04]  /*0f90*/  FADD R16, -R13, R16 ;  /* 0x000000100d107221 */ /* 0x000fc80000000100 */
[----:B------:R-:W-:Y:S01]  /*0fa0*/  FFMA R16, R26, R16, R13 ;  /* 0x000000101a107223 */ /* 0x000fe2000000000d */
[----:B0-----:R-:W-:-:S04]  /*0fb0*/  IMAD.WIDE R14, R3, 0x4, R14 ;  /* 0x00000004030e7825 */ /* 0x001fc800078e020e */
[----:B-1----:R-:W-:-:S04]  /*0fc0*/  IMAD.WIDE R8, R3, 0x4, R8 ;  /* 0x0000000403087825 */ /* 0x002fc800078e0208 */
[C---:B--2---:R-:W-:Y:S01]  /*0fd0*/  FFMA R17, R10.reuse, R24, R17 ;  /* 0x000000180a117223 */ /* 0x044fe20000000011 */
[----:B------:R-:W-:Y:S01]  /*0fe0*/  FFMA R10, R10, R30, R21 ;  /* 0x0000001e0a0a7223 */ /* 0x000fe20000000015 */
[C---:B------:R-:W-:Y:S01]  /*0ff0*/  FFMA R21, R11.reuse, R23, R20 ;  /* 0x000000170b157223 */ /* 0x040fe20000000014 */
[----:B------:R-:W-:Y:S02]  /*1000*/  FFMA R22, R11, R29, R22 ;  /* 0x0000001d0b167223 */ /* 0x000fe40000000016 */
[----:B------:R-:W-:Y:S02]  /*1010*/  FADD R10, -R17, R10 ;  /* 0x0000000a110a7221 */ /* 0x000fe40000000100 */
[----:B------:R-:W-:-:S04]  /*1020*/  FADD R22, -R21, R22 ;  /* 0x0000001615167221 */ /* 0x000fc80000000100 */
[C---:B------:R-:W-:Y:S01]  /*1030*/  FFMA R22, R2.reuse, R22, R21 ;  /* 0x0000001602167223 */ /* 0x040fe20000000015 */
[----:B------:R-:W-:Y:S01]  /*1040*/  FFMA R10, R2, R10, R17 ;  /* 0x0000000a020a7223 */ /* 0x000fe20000000011 */
[----:B------:R-:W-:Y:S01]  /*1050*/  FADD R6, R19, R0 ;  /* 0x0000000013067221 */ /* 0x000fe20000000000 */
[----:B------:R-:W-:Y:S01]  /*1060*/  FSETP.GEU.AND P1, PT, R0, -R19, PT ;  /* 0x800000130000720b */ /* 0x000fe20003f2e000 */
[----:B------:R-:W-:Y:S01]  /*1070*/  FADD R4, R18, R5 ;  /* 0x0000000512047221 */ /* 0x000fe20000000000 */
[----:B------:R-:W-:Y:S02]  /*1080*/  FSETP.GEU.AND P0, PT, R5, -R18, PT ;  /* 0x800000120500720b */ /* 0x000fe40003f0e000 */
[----:B------:R-:W-:Y:S02]  /*1090*/  FSEL R5, R6, RZ, P1 ;  /* 0x000000ff06057208 */ /* 0x000fe40000800000 */
[----:B------:R-:W-:-:S03]  /*10a0*/  FSEL R4, R4, RZ, P0 ;  /* 0x000000ff04047208 */ /* 0x000fc60000000000 */
[----:B------:R-:W-:Y:S02]  /*10b0*/  FADD R11, R5, R16 ;  /* 0x00000010050b7221 */ /* 0x000fe40000000000 */
[----:B------:R-:W-:-:S03]  /*10c0*/  FADD R7, R4, R7 ;  /* 0x0000000704077221 */ /* 0x000fc60000000000 */
[----:B------:R-:W-:Y:S01]  /*10d0*/  FSETP.GEU.AND P1, PT, R11, -R22, PT ;  /* 0x800000160b00720b */ /* 0x000fe20003f2e000 */
[----:B------:R-:W-:Y:S01]  /*10e0*/  FADD R11, R22, R11 ;  /* 0x0000000b160b7221 */ /* 0x000fe20000000000 */
[----:B------:R-:W-:Y:S01]  /*10f0*/  FADD R0, R10, R7 ;  /* 0x000000070a007221 */ /* 0x000fe20000000000 */
[----:B------:R-:W-:-:S03]  /*1100*/  FSETP.GEU.AND P0, PT, R7, -R10, PT ;  /* 0x8000000a0700720b */ /* 0x000fc60003f0e000 */
[----:B------:R-:W-:Y:S02]  /*1110*/  FSEL R11, R11, RZ, P1 ;  /* 0x000000ff0b0b7208 */ /* 0x000fe40000800000 */
[----:B------:R-:W-:Y:S01]  /*1120*/  FSEL R10, R0, RZ, P0 ;  /* 0x000000ff000a7208 */ /* 0x000fe20000000000 */
[----:B------:R-:W-:Y:S04]  /*1130*/  STG.E.64 desc[UR4][R14.64], R4 ;  /* 0x000000040e007986 */ /* 0x000fe8000c101b04 */
[----:B------:R-:W-:Y:S01]  /*1140*/  STG.E.64 desc[UR4][R8.64], R10 ;  /* 0x0000000a08007986 */ /* 0x000fe2000c101b04 */
[----:B------:R-:W-:Y:S05]  /*1150*/  EXIT ;  /* 0x000000000000794d */ /* 0x000fea0003800000 */
.L_x_0:
[----:B------:R-:W-:-:S00]  /*1160*/  BRA `(.L_x_0) ;  /* 0xfffffffc00fc7947 */ /* 0x000fc0000383ffff */
[----:B------:R-:W-:-:S00]  /*1170*/  NOP ;  /* 0x0000000000007918 */ /* 0x000fc00000000000 */
        /* <DEDUP_REMOVED lines=8> */
.L_x_1:


//--------------------- .nv.global.init           --------------------------
	.section	.nv.global.init,"aw",@progbits
.nv.global.init:
	.type		_$_str,@object
	.size		_$_str,(_$_str_$_2 - _$_str)
_$_str:
        /*0000*/ 	.byte	0x5f, 0x5f, 0x43, 0x55, 0x44, 0x41, 0x5f, 0x46, 0x54, 0x5a, 0x00
	.type		_$_str_$_2,@object
	.size		_$_str_$_2,(.L_1 - _$_str_$_2)
_$_str_$_2:
        /*000b*/ 	.byte	0x5f, 0x5f, 0x43, 0x55, 0x44, 0x41, 0x5f, 0x50, 0x52, 0x45, 0x43, 0x5f, 0x53, 0x51, 0x52, 0x54
        /*001b*/ 	.byte	0x00
.L_1:


//--------------------- .nv.constant0.triton_poi_fused__native_batch_norm_legit_no_training__unsafe_index_add_mul_relu_sub_19 --------------------------
	.section	.nv.constant0.triton_poi_fused__native_batch_norm_legit_no_training__unsafe_index_add_mul_relu_sub_19,"a",@progbits
	.sectionflags	@""
	.align	4
.nv.constant0.triton_poi_fused__native_batch_norm_legit_no_training__unsafe_index_add_mul_relu_sub_19:
	.zero		708
